	.headerflags	@"EF_CUDA_TEXMODE_UNIFIED EF_CUDA_64BIT_ADDRESS EF_CUDA_ACCELERATORS EF_CUDA_SM90 EF_CUDA_VIRTUAL_SM(EF_CUDA_SM90)"
	.elftype	@"ET_EXEC"


//--------------------- .nv.info                  --------------------------
	.section	.nv.info,"",@"SHT_CUDA_INFO"
	.align	4


	//----- nvinfo : EIATTR_REGCOUNT
	.align		4
        /*0000*/ 	.byte	0x04, 0x2f
        /*0002*/ 	.short	(.L_1 - .L_0)
	.align		4
.L_0:
        /*0004*/ 	.word	index@(triton_poi_fused_convolution_0)
        /*0008*/ 	.word	0x0000000c


	//----- nvinfo : EIATTR_MIN_STACK_SIZE
	.align		4
.L_1:
        /*000c*/ 	.byte	0x04, 0x12
        /*000e*/ 	.short	(.L_3 - .L_2)
	.align		4
.L_2:
        /*0010*/ 	.word	index@(triton_poi_fused_convolution_0)
        /*0014*/ 	.word	0x00000000


	//----- nvinfo : EIATTR_FRAME_SIZE
	.align		4
.L_3:
        /*0018*/ 	.byte	0x04, 0x11
        /*001a*/ 	.short	(.L_5 - .L_4)
	.align		4
.L_4:
        /*001c*/ 	.word	index@(triton_poi_fused_convolution_0)
        /*0020*/ 	.word	0x00000000


	//----- nvinfo : EIATTR_MIN_STACK_SIZE
	.align		4
.L_5:
        /*0024*/ 	.byte	0x04, 0x12
        /*0026*/ 	.short	(.L_7 - .L_6)
	.align		4
.L_6:
        /*0028*/ 	.word	index@(triton_poi_fused_convolution_0)
        /*002c*/ 	.word	0x00000000
.L_7:


//--------------------- .nv.info.triton_poi_fused_convolution_0 --------------------------
	.section	.nv.info.triton_poi_fused_convolution_0,"",@"SHT_CUDA_INFO"
	.sectionflags	@""
	.align	4


	//----- nvinfo : EIATTR_CUDA_API_VERSION
	.align		4
        /*0000*/ 	.byte	0x04, 0x37
        /*0002*/ 	.short	(.L_9 - .L_8)
.L_8:
        /*0004*/ 	.word	0x0000007c


	//----- nvinfo : EIATTR_KPARAM_INFO
	.align		4
.L_9:
        /*0008*/ 	.byte	0x04, 0x17
        /*000a*/ 	.short	(.L_11 - .L_10)
.L_10:
        /*000c*/ 	.word	0x00000000
        /*0010*/ 	.short	0x0002
        /*0012*/ 	.short	0x0010
        /*0014*/ 	.byte	0x00, 0xf0, 0x11, 0x00


	//----- nvinfo : EIATTR_KPARAM_INFO
	.align		4
.L_11:
        /*0018*/ 	.byte	0x04, 0x17
        /*001a*/ 	.short	(.L_13 - .L_12)
.L_12:
        /*001c*/ 	.word	0x00000000
        /*0020*/ 	.short	0x0001
        /*0022*/ 	.short	0x0008
        /*0024*/ 	.byte	0x00, 0xf4, 0x21, 0x00


	//----- nvinfo : EIATTR_KPARAM_INFO
	.align		4
.L_13:
        /*0028*/ 	.byte	0x04, 0x17
        /*002a*/ 	.short	(.L_15 - .L_14)
.L_14:
        /*002c*/ 	.word	0x00000000
        /*0030*/ 	.short	0x0000
        /*0032*/ 	.short	0x0000
        /*0034*/ 	.byte	0x00, 0xf4, 0x21, 0x00


	//----- nvinfo : EIATTR_SPARSE_MMA_MASK
	.align		4
.L_15:
        /*0038*/ 	.byte	0x03, 0x50
        /*003a*/ 	.short	0x0000


	//----- nvinfo : EIATTR_MAXREG_COUNT
	.align		4
        /*003c*/ 	.byte	0x03, 0x1b
        /*003e*/ 	.short	0x00ff


	//----- nvinfo : EIATTR_EXIT_INSTR_OFFSETS
	.align		4
        /*0040*/ 	.byte	0x04, 0x1c
        /*0042*/ 	.short	(.L_17 - .L_16)


	//   ....[0]....
.L_16:
        /*0044*/ 	.word	0x000001c0


	//   ....[1]....
        /*0048*/ 	.word	0x000001e0


	//----- nvinfo : EIATTR_REQNTID
	.align		4
.L_17:
        /*004c*/ 	.byte	0x04, 0x10
        /*004e*/ 	.short	(.L_19 - .L_18)
.L_18:
        /*0050*/ 	.word	0x00000080
        /*0054*/ 	.word	0x00000001
        /*0058*/ 	.word	0x00000001


	//----- nvinfo : EIATTR_CBANK_PARAM_SIZE
	.align		4
.L_19:
        /*005c*/ 	.byte	0x03, 0x19
        /*005e*/ 	.short	0x0014


	//----- nvinfo : EIATTR_PARAM_CBANK
	.align		4
        /*0060*/ 	.byte	0x04, 0x0a
        /*0062*/ 	.short	(.L_21 - .L_20)
	.align		4
.L_20:
        /*0064*/ 	.word	index@(.nv.constant0.triton_poi_fused_convolution_0)
        /*0068*/ 	.short	0x0210
        /*006a*/ 	.short	0x0014


	//----- nvinfo : EIATTR_SW_WAR
	.align		4
.L_21:
        /*006c*/ 	.byte	0x04, 0x36
        /*006e*/ 	.short	(.L_23 - .L_22)
.L_22:
        /*0070*/ 	.word	0x00000008
.L_23:


//--------------------- .nv.callgraph             --------------------------
	.section	.nv.callgraph,"",@"SHT_CUDA_CALLGRAPH"
	.align	4
	.sectionentsize	8
	.align		4
        /*0000*/ 	.word	0x00000000
	.align		4
        /*0004*/ 	.word	0xffffffff
	.align		4
        /*0008*/ 	.word	0x00000000
	.align		4
        /*000c*/ 	.word	0xfffffffe
	.align		4
        /*0010*/ 	.word	0x00000000
	.align		4
        /*0014*/ 	.word	0xfffffffd
	.align		4
        /*0018*/ 	.word	0x00000000
	.align		4
        /*001c*/ 	.word	0xfffffffc


//--------------------- .text.triton_poi_fused_convolution_0 --------------------------
	.section	.text.triton_poi_fused_convolution_0,"ax",@progbits
	.align	128
        .global         triton_poi_fused_convolution_0
        .type           triton_poi_fused_convolution_0,@function
        .size           triton_poi_fused_convolution_0,(.L_x_1 - triton_poi_fused_convolution_0)
        .other          triton_poi_fused_convolution_0,@"STO_CUDA_ENTRY STV_DEFAULT"
triton_poi_fused_convolution_0:
.text.triton_poi_fused_convolution_0:
[----:B------:R-:W0:Y:S02]  /*0000*/  LDC R1, c[0x0][0x28] ;  /* 0x00000a00ff017b82 */ /* 0x000e240000000800 */
[----:B------:R-:W1:Y:S01]  /*0010*/  S2R R0, SR_TID.X ;  /* 0x0000000000007919 */ /* 0x000e620000002100 */
[----:B------:R-:W2:Y:S01]  /*0020*/  LDC.64 R4, c[0x0][0x218] ;  /* 0x00008600ff047b82 */ /* 0x000ea20000000a00 */
[----:B------:R-:W-:Y:S01]  /*0030*/  ULDC.64 UR4, c[0x0][0x208] ;  /* 0x0000820000047ab9 */ /* 0x000fe20000000a00 */
[----:B------:R-:W3:Y:S01]  /*0040*/  S2R R7, SR_CTAID.X ;  /* 0x0000000000077919 */ /* 0x000ee20000002500 */
[----:B-1----:R-:W-:Y:S01]  /*0050*/  IMAD.SHL.U32 R0, R0, 0x2, RZ ;  /* 0x0000000200007824 */ /* 0x002fe200078e00ff */
[----:B---3--:R-:W-:-:S04]  /*0060*/  SHF.R.S32.HI R2, RZ, 0x17, R7 ;  /* 0x00000017ff027819 */ /* 0x008fc80000011407 */
[----:B------:R-:W-:Y:S02]  /*0070*/  LOP3.LUT R0, R0, 0xfe, RZ, 0xc0, !PT ;  /* 0x000000fe00007812 */ /* 0x000fe400078ec0ff */
[----:B------:R-:W-:-:S03]  /*0080*/  SGXT R2, R2, 0x1 ;  /* 0x000000010202781a */ /* 0x000fc60000000200 */
[----:B------:R-:W-:-:S05]  /*0090*/  IMAD R7, R7, 0x100, R0 ;  /* 0x0000010007077824 */ /* 0x000fca00078e0200 */
[----:B------:R-:W-:Y:S02]  /*00a0*/  LEA.HI R0, R2, R7, RZ, 0x4 ;  /* 0x0000000702007211 */ /* 0x000fe400078f20ff */
[----:B------:R-:W1:Y:S01]  /*00b0*/  LDC.64 R2, c[0x0][0x210] ;  /* 0x00008400ff027b82 */ /* 0x000e620000000a00 */
[----:B------:R-:W-:Y:S02]  /*00c0*/  ISETP.GE.AND P0, PT, R7, 0x240, PT ;  /* 0x000002400700780c */ /* 0x000fe40003f06270 */
[----:B------:R-:W-:-:S05]  /*00d0*/  SHF.R.S32.HI R0, RZ, 0x4, R0 ;  /* 0x00000004ff007819 */ /* 0x000fca0000011400 */
[----:B------:R-:W-:-:S05]  /*00e0*/  IMAD.HI R6, R0, 0x38e38e39, RZ ;  /* 0x38e38e3900067827 */ /* 0x000fca00078e02ff */
[----:B------:R-:W-:-:S04]  /*00f0*/  SHF.R.S32.HI R9, RZ, 0x1, R6 ;  /* 0x00000001ff097819 */ /* 0x000fc80000011406 */
[----:B------:R-:W-:-:S05]  /*0100*/  LEA.HI R9, R6, R9, RZ, 0x1 ;  /* 0x0000000906097211 */ /* 0x000fca00078f08ff */
[----:B------:R-:W-:Y:S02]  /*0110*/  IMAD R9, R9, -0x9, R0 ;  /* 0xfffffff709097824 */ /* 0x000fe400078e0200 */
[----:B-1----:R-:W-:Y:S01]  /*0120*/  IMAD.WIDE R2, R7, 0x4, R2 ;  /* 0x0000000407027825 */ /* 0x002fe200078e0202 */
[----:B------:R-:W-:-:S03]  /*0130*/  CS2R R6, SRZ ;  /* 0x0000000000067805 */ /* 0x000fc6000001ff00 */
[----:B--2---:R-:W-:Y:S01]  /*0140*/  IMAD.WIDE R4, R9, 0x4, R4 ;  /* 0x0000000409047825 */ /* 0x004fe200078e0204 */
[----:B------:R-:W-:Y:S02]  /*0150*/  HFMA2.MMA R9, -RZ, RZ, 0, 0 ;  /* 0x00000000ff097435 */ /* 0x000fe400000001ff */
[----:B------:R-:W2:Y:S01]  /*0160*/  @!P0 LDG.E.64 R6, desc[UR4][R2.64] ;  /* 0x0000000402068981 */ /* 0x000ea2000c1e1b00 */
[----:B------:R-:W-:-:S06]  /*0170*/  IMAD.MOV.U32 R0, RZ, RZ, RZ ;  /* 0x000000ffff007224 */ /* 0x000fcc00078e00ff */
[----:B------:R-:W2:Y:S04]  /*0180*/  @!P0 LDG.E.EL R0, desc[UR4][R4.64] ;  /* 0x0000000404008981 */ /* 0x000ea8000c2e1900 */
[----:B------:R-:W3:Y:S01]  /*0190*/  @!P0 LDG.E.EL R9, desc[UR4][R4.64] ;  /* 0x0000000404098981 */ /* 0x000ee2000c2e1900 */
[----:B--2---:R-:W-:Y:S01]  /*01a0*/  FADD R7, R0, R7 ;  /* 0x0000000700077221 */ /* 0x004fe20000000000 */
[----:B---3--:R-:W-:Y:S01]  /*01b0*/  FADD R6, R9, R6 ;  /* 0x0000000609067221 */ /* 0x008fe20000000000 */
[----:B------:R-:W-:Y:S06]  /*01c0*/  @P0 EXIT ;  /* 0x000000000000094d */ /* 0x000fec0003800000 */
[----:B------:R-:W-:Y:S01]  /*01d0*/  STG.E.64 desc[UR4][R2.64], R6 ;  /* 0x0000000602007986 */ /* 0x000fe2000c101b04 */
[----:B------:R-:W-:Y:S05]  /*01e0*/  EXIT ;  /* 0x000000000000794d */ /* 0x000fea0003800000 */
.L_x_0:
[----:B------:R-:W-:-:S00]  /*01f0*/  BRA `(.L_x_0) ;  /* 0xfffffffc00fc7947 */ /* 0x000fc0000383ffff */
[----:B------:R-:W-:-:S00]  /*0200*/  NOP ;  /* 0x0000000000007918 */ /* 0x000fc00000000000 */
[----:B------:R-:W-:-:S00]  /*0210*/  NOP ;  /* 0x0000000000007918 */ /* 0x000fc00000000000 */
[----:B------:R-:W-:-:S00]  /*0220*/  NOP ;  /* 0x0000000000007918 */ /* 0x000fc00000000000 */
[----:B------:R-:W-:-:S00]  /*0230*/  NOP ;  /* 0x0000000000007918 */ /* 0x000fc00000000000 */
[----:B------:R-:W-:-:S00]  /*0240*/  NOP ;  /* 0x0000000000007918 */ /* 0x000fc00000000000 */
[----:B------:R-:W-:-:S00]  /*0250*/  NOP ;  /* 0x0000000000007918 */ /* 0x000fc00000000000 */
[----:B------:R-:W-:-:S00]  /*0260*/  NOP ;  /* 0x0000000000007918 */ /* 0x000fc00000000000 */
[----:B------:R-:W-:-:S00]  /*0270*/  NOP ;  /* 0x0000000000007918 */ /* 0x000fc00000000000 */
.L_x_1:


//--------------------- .nv.constant0.triton_poi_fused_convolution_0 --------------------------
	.section	.nv.constant0.triton_poi_fused_convolution_0,"a",@progbits
	.sectionflags	@""
	.align	4
.nv.constant0.triton_poi_fused_convolution_0:
	.zero		548
